//
// Generated by NVIDIA NVVM Compiler
//
// Compiler Build ID: CL-36424714
// Cuda compilation tools, release 13.0, V13.0.88
// Based on NVVM 20.0.0
//

.version 9.0
.target sm_100
.address_size 64

	// .globl	_Z21globalMemoryReductionPfS_i
.extern .shared .align 16 .b8 sdata[];
.extern .shared .align 16 .b8 warpSum[];

.visible .entry _Z21globalMemoryReductionPfS_i(
	.param .u64 .ptr .align 1 _Z21globalMemoryReductionPfS_i_param_0,
	.param .u64 .ptr .align 1 _Z21globalMemoryReductionPfS_i_param_1,
	.param .u32 _Z21globalMemoryReductionPfS_i_param_2
)
{
	.reg .pred 	%p<6>;
	.reg .b32 	%r<20>;
	.reg .b32 	%f<9>;
	.reg .b64 	%rd<9>;

	ld.param.u64 	%rd1, [_Z21globalMemoryReductionPfS_i_param_0];
	ld.param.u64 	%rd2, [_Z21globalMemoryReductionPfS_i_param_1];
	ld.param.u32 	%r8, [_Z21globalMemoryReductionPfS_i_param_2];
	mov.u32 	%r1, %tid.x;
	mov.u32 	%r2, %ctaid.x;
	mov.u32 	%r3, %ntid.x;
	mad.lo.s32 	%r4, %r2, %r3, %r1;
	setp.ge.u32 	%p1, %r4, %r8;
	mov.f32 	%f8, 0f00000000;
	@%p1 bra 	$L__BB0_2;
	cvta.to.global.u64 	%rd3, %rd1;
	mul.wide.u32 	%rd4, %r4, 4;
	add.s64 	%rd5, %rd3, %rd4;
	ld.global.f32 	%f8, [%rd5];
$L__BB0_2:
	shl.b32 	%r9, %r1, 2;
	mov.u32 	%r10, sdata;
	add.s32 	%r11, %r10, %r9;
	st.shared.f32 	[%r11], %f8;
	bar.sync 	0;
	setp.lt.u32 	%p2, %r3, 2;
	@%p2 bra 	$L__BB0_7;
	mov.b32 	%r19, 1;
$L__BB0_4:
	shl.b32 	%r6, %r19, 1;
	mul.lo.s32 	%r7, %r6, %r1;
	setp.ge.u32 	%p3, %r7, %r3;
	@%p3 bra 	$L__BB0_6;
	add.s32 	%r13, %r7, %r19;
	shl.b32 	%r14, %r13, 2;
	add.s32 	%r16, %r10, %r14;
	ld.shared.f32 	%f4, [%r16];
	shl.b32 	%r17, %r7, 2;
	add.s32 	%r18, %r10, %r17;
	ld.shared.f32 	%f5, [%r18];
	add.f32 	%f6, %f4, %f5;
	st.shared.f32 	[%r18], %f6;
$L__BB0_6:
	bar.sync 	0;
	setp.lt.u32 	%p4, %r6, %r3;
	mov.u32 	%r19, %r6;
	@%p4 bra 	$L__BB0_4;
$L__BB0_7:
	setp.ne.s32 	%p5, %r1, 0;
	@%p5 bra 	$L__BB0_9;
	ld.shared.f32 	%f7, [sdata];
	cvta.to.global.u64 	%rd6, %rd2;
	mul.wide.u32 	%rd7, %r2, 4;
	add.s64 	%rd8, %rd6, %rd7;
	st.global.f32 	[%rd8], %f7;
$L__BB0_9:
	ret;

}
	// .globl	_Z21sharedMemoryReductionPfS_i
.visible .entry _Z21sharedMemoryReductionPfS_i(
	.param .u64 .ptr .align 1 _Z21sharedMemoryReductionPfS_i_param_0,
	.param .u64 .ptr .align 1 _Z21sharedMemoryReductionPfS_i_param_1,
	.param .u32 _Z21sharedMemoryReductionPfS_i_param_2
)
{
	.reg .pred 	%p<7>;
	.reg .b32 	%r<18>;
	.reg .b32 	%f<12>;
	.reg .b64 	%rd<11>;

	ld.param.u64 	%rd3, [_Z21sharedMemoryReductionPfS_i_param_0];
	ld.param.u64 	%rd2, [_Z21sharedMemoryReductionPfS_i_param_1];
	ld.param.u32 	%r9, [_Z21sharedMemoryReductionPfS_i_param_2];
	cvta.to.global.u64 	%rd1, %rd3;
	mov.u32 	%r1, %tid.x;
	mov.u32 	%r2, %ctaid.x;
	mov.u32 	%r17, %ntid.x;
	mul.lo.s32 	%r10, %r17, %r2;
	shl.b32 	%r11, %r10, 1;
	add.s32 	%r4, %r11, %r1;
	shl.b32 	%r12, %r1, 2;
	mov.u32 	%r13, sdata;
	add.s32 	%r5, %r13, %r12;
	mov.b32 	%r14, 0;
	st.shared.u32 	[%r5], %r14;
	setp.ge.u32 	%p1, %r4, %r9;
	mov.f32 	%f11, 0f00000000;
	@%p1 bra 	$L__BB1_2;
	mul.wide.u32 	%rd4, %r4, 4;
	add.s64 	%rd5, %rd1, %rd4;
	ld.global.f32 	%f4, [%rd5];
	add.f32 	%f11, %f4, 0f00000000;
	st.shared.f32 	[%r5], %f11;
$L__BB1_2:
	add.s32 	%r6, %r4, %r17;
	setp.ge.u32 	%p2, %r6, %r9;
	@%p2 bra 	$L__BB1_4;
	mul.wide.u32 	%rd6, %r6, 4;
	add.s64 	%rd7, %rd1, %rd6;
	ld.global.f32 	%f5, [%rd7];
	add.f32 	%f6, %f5, %f11;
	st.shared.f32 	[%r5], %f6;
$L__BB1_4:
	bar.sync 	0;
	setp.lt.u32 	%p3, %r17, 2;
	@%p3 bra 	$L__BB1_8;
$L__BB1_5:
	shr.u32 	%r8, %r17, 1;
	setp.ge.u32 	%p4, %r1, %r8;
	@%p4 bra 	$L__BB1_7;
	shl.b32 	%r15, %r8, 2;
	add.s32 	%r16, %r5, %r15;
	ld.shared.f32 	%f7, [%r16];
	ld.shared.f32 	%f8, [%r5];
	add.f32 	%f9, %f7, %f8;
	st.shared.f32 	[%r5], %f9;
$L__BB1_7:
	bar.sync 	0;
	setp.gt.u32 	%p5, %r17, 3;
	mov.u32 	%r17, %r8;
	@%p5 bra 	$L__BB1_5;
$L__BB1_8:
	setp.ne.s32 	%p6, %r1, 0;
	@%p6 bra 	$L__BB1_10;
	ld.shared.f32 	%f10, [sdata];
	cvta.to.global.u64 	%rd8, %rd2;
	mul.wide.u32 	%rd9, %r2, 4;
	add.s64 	%rd10, %rd8, %rd9;
	st.global.f32 	[%rd10], %f10;
$L__BB1_10:
	ret;

}
	// .globl	_Z18warpLevelReductionPfS_i
.visible .entry _Z18warpLevelReductionPfS_i(
	.param .u64 .ptr .align 1 _Z18warpLevelReductionPfS_i_param_0,
	.param .u64 .ptr .align 1 _Z18warpLevelReductionPfS_i_param_1,
	.param .u32 _Z18warpLevelReductionPfS_i_param_2
)
{
	.reg .pred 	%p<16>;
	.reg .b32 	%r<34>;
	.reg .b32 	%f<30>;
	.reg .b64 	%rd<7>;

	ld.param.u64 	%rd1, [_Z18warpLevelReductionPfS_i_param_0];
	ld.param.u64 	%rd2, [_Z18warpLevelReductionPfS_i_param_1];
	ld.param.u32 	%r5, [_Z18warpLevelReductionPfS_i_param_2];
	mov.u32 	%r1, %tid.x;
	mov.u32 	%r6, %ctaid.x;
	mov.u32 	%r2, %ntid.x;
	mad.lo.s32 	%r3, %r6, %r2, %r1;
	setp.ge.u32 	%p1, %r3, %r5;
	mov.f32 	%f28, 0f00000000;
	@%p1 bra 	$L__BB2_2;
	cvta.to.global.u64 	%rd3, %rd1;
	mul.wide.u32 	%rd4, %r3, 4;
	add.s64 	%rd5, %rd3, %rd4;
	ld.global.f32 	%f28, [%rd5];
$L__BB2_2:
	and.b32  	%r4, %r1, 31;
	mov.b32 	%r7, %f28;
	shfl.sync.down.b32	%r8|%p2, %r7, 16, 31, -1;
	mov.b32 	%f7, %r8;
	add.f32 	%f8, %f28, %f7;
	mov.b32 	%r9, %f8;
	shfl.sync.down.b32	%r10|%p3, %r9, 8, 31, -1;
	mov.b32 	%f9, %r10;
	add.f32 	%f10, %f8, %f9;
	mov.b32 	%r11, %f10;
	shfl.sync.down.b32	%r12|%p4, %r11, 4, 31, -1;
	mov.b32 	%f11, %r12;
	add.f32 	%f12, %f10, %f11;
	mov.b32 	%r13, %f12;
	shfl.sync.down.b32	%r14|%p5, %r13, 2, 31, -1;
	mov.b32 	%f13, %r14;
	add.f32 	%f14, %f12, %f13;
	mov.b32 	%r15, %f14;
	shfl.sync.down.b32	%r16|%p6, %r15, 1, 31, -1;
	mov.b32 	%f15, %r16;
	add.f32 	%f3, %f14, %f15;
	setp.ne.s32 	%p7, %r4, 0;
	@%p7 bra 	$L__BB2_4;
	shr.u32 	%r17, %r1, 3;
	mov.u32 	%r18, warpSum;
	add.s32 	%r19, %r18, %r17;
	st.shared.f32 	[%r19], %f3;
$L__BB2_4:
	bar.sync 	0;
	setp.gt.u32 	%p8, %r1, 31;
	@%p8 bra 	$L__BB2_9;
	shr.u32 	%r20, %r2, 5;
	setp.ge.u32 	%p9, %r1, %r20;
	mov.f32 	%f29, 0f00000000;
	@%p9 bra 	$L__BB2_7;
	shl.b32 	%r21, %r4, 2;
	mov.u32 	%r22, warpSum;
	add.s32 	%r23, %r22, %r21;
	ld.shared.f32 	%f29, [%r23];
$L__BB2_7:
	setp.ne.s32 	%p10, %r4, 0;
	@%p10 bra 	$L__BB2_9;
	mov.b32 	%r24, %f29;
	shfl.sync.down.b32	%r25|%p11, %r24, 16, 31, -1;
	mov.b32 	%f17, %r25;
	add.f32 	%f18, %f29, %f17;
	mov.b32 	%r26, %f18;
	shfl.sync.down.b32	%r27|%p12, %r26, 8, 31, -1;
	mov.b32 	%f19, %r27;
	add.f32 	%f20, %f18, %f19;
	mov.b32 	%r28, %f20;
	shfl.sync.down.b32	%r29|%p13, %r28, 4, 31, -1;
	mov.b32 	%f21, %r29;
	add.f32 	%f22, %f20, %f21;
	mov.b32 	%r30, %f22;
	shfl.sync.down.b32	%r31|%p14, %r30, 2, 31, -1;
	mov.b32 	%f23, %r31;
	add.f32 	%f24, %f22, %f23;
	mov.b32 	%r32, %f24;
	shfl.sync.down.b32	%r33|%p15, %r32, 1, 31, -1;
	mov.b32 	%f25, %r33;
	add.f32 	%f26, %f24, %f25;
	cvta.to.global.u64 	%rd6, %rd2;
	atom.global.add.f32 	%f27, [%rd6], %f26;
$L__BB2_9:
	ret;

}
	// .globl	_Z15atomicReductionPfS_i
.visible .entry _Z15atomicReductionPfS_i(
	.param .u64 .ptr .align 1 _Z15atomicReductionPfS_i_param_0,
	.param .u64 .ptr .align 1 _Z15atomicReductionPfS_i_param_1,
	.param .u32 _Z15atomicReductionPfS_i_param_2
)
{
	.reg .pred 	%p<2>;
	.reg .b32 	%r<6>;
	.reg .b32 	%f<3>;
	.reg .b64 	%rd<7>;

	ld.param.u64 	%rd1, [_Z15atomicReductionPfS_i_param_0];
	ld.param.u64 	%rd2, [_Z15atomicReductionPfS_i_param_1];
	ld.param.u32 	%r2, [_Z15atomicReductionPfS_i_param_2];
	mov.u32 	%r3, %ctaid.x;
	mov.u32 	%r4, %ntid.x;
	mov.u32 	%r5, %tid.x;
	mad.lo.s32 	%r1, %r3, %r4, %r5;
	setp.ge.u32 	%p1, %r1, %r2;
	@%p1 bra 	$L__BB3_2;
	cvta.to.global.u64 	%rd3, %rd1;
	cvta.to.global.u64 	%rd4, %rd2;
	mul.wide.u32 	%rd5, %r1, 4;
	add.s64 	%rd6, %rd3, %rd5;
	ld.global.f32 	%f1, [%rd6];
	atom.global.add.f32 	%f2, [%rd4], %f1;
$L__BB3_2:
	ret;

}
	// .globl	_Z14finalReductionPfS_i
.visible .entry _Z14finalReductionPfS_i(
	.param .u64 .ptr .align 1 _Z14finalReductionPfS_i_param_0,
	.param .u64 .ptr .align 1 _Z14finalReductionPfS_i_param_1,
	.param .u32 _Z14finalReductionPfS_i_param_2
)
{
	.reg .pred 	%p<6>;
	.reg .b32 	%r<12>;
	.reg .b32 	%f<9>;
	.reg .b64 	%rd<7>;

	ld.param.u64 	%rd1, [_Z14finalReductionPfS_i_param_0];
	ld.param.u64 	%rd2, [_Z14finalReductionPfS_i_param_1];
	ld.param.u32 	%r6, [_Z14finalReductionPfS_i_param_2];
	mov.u32 	%r1, %tid.x;
	setp.ge.u32 	%p1, %r1, %r6;
	mov.f32 	%f8, 0f00000000;
	@%p1 bra 	$L__BB4_2;
	cvta.to.global.u64 	%rd3, %rd1;
	mul.wide.u32 	%rd4, %r1, 4;
	add.s64 	%rd5, %rd3, %rd4;
	ld.global.f32 	%f8, [%rd5];
$L__BB4_2:
	shl.b32 	%r7, %r1, 2;
	mov.u32 	%r8, sdata;
	add.s32 	%r2, %r8, %r7;
	st.shared.f32 	[%r2], %f8;
	bar.sync 	0;
	mov.u32 	%r11, %ntid.x;
	setp.lt.u32 	%p2, %r11, 2;
	@%p2 bra 	$L__BB4_6;
$L__BB4_3:
	shr.u32 	%r5, %r11, 1;
	setp.ge.u32 	%p3, %r1, %r5;
	@%p3 bra 	$L__BB4_5;
	shl.b32 	%r9, %r5, 2;
	add.s32 	%r10, %r2, %r9;
	ld.shared.f32 	%f4, [%r10];
	ld.shared.f32 	%f5, [%r2];
	add.f32 	%f6, %f4, %f5;
	st.shared.f32 	[%r2], %f6;
$L__BB4_5:
	bar.sync 	0;
	setp.gt.u32 	%p4, %r11, 3;
	mov.u32 	%r11, %r5;
	@%p4 bra 	$L__BB4_3;
$L__BB4_6:
	setp.ne.s32 	%p5, %r1, 0;
	@%p5 bra 	$L__BB4_8;
	ld.shared.f32 	%f7, [sdata];
	cvta.to.global.u64 	%rd6, %rd2;
	st.global.f32 	[%rd6], %f7;
$L__BB4_8:
	ret;

}


// ===== COMPILED SASS (sm_100) =====

	.target	sm_100

	.elftype	@"ET_EXEC"


//--------------------- .note.nv.tkinfo           --------------------------
	.section	.note.nv.tkinfo,"",@"SHT_NOTE"
	.sectionflags	@"SHF_NOTE_NV_TKINFO"
	.tkinfo
        /*0018*/ 	.word	0x00000002
        /*0030*/ 	.string	""
        /*0030*/ 	.string	"ptxas"
        /*0030*/ 	.string	"Cuda compilation tools, release 13.0, V13.0.88"
        /*0030*/ 	.string	"Build cuda_13.0.r13.0/compiler.36424714_0"
        /*0030*/ 	.string	"-arch sm_100 -m 64 "



//--------------------- .note.nv.cuinfo           --------------------------
	.section	.note.nv.cuinfo,"",@"SHT_NOTE"
	.sectionflags	@"SHF_NOTE_NV_CUINFO"
        /*0018*/ 	.short	0x0002
        /*001a*/ 	.short	0x0064
        /*001c*/ 	.short	0x0082
	.zero		2


//--------------------- .nv.info                  --------------------------
	.section	.nv.info,"",@"SHT_CUDA_INFO"
	.align	4


	//----- nvinfo : EIATTR_REGCOUNT
	.align		4
        /*0000*/ 	.byte	0x04, 0x2f
        /*0002*/ 	.short	(.L_1 - .L_0)
	.align		4
.L_0:
        /*0004*/ 	.word	index@(_Z21globalMemoryReductionPfS_i)
        /*0008*/ 	.word	0x0000000a


	//----- nvinfo : EIATTR_FRAME_SIZE
	.align		4
.L_1:
        /*000c*/ 	.byte	0x04, 0x11
        /*000e*/ 	.short	(.L_3 - .L_2)
	.align		4
.L_2:
        /*0010*/ 	.word	index@(_Z21globalMemoryReductionPfS_i)
        /*0014*/ 	.word	0x00000000


	//----- nvinfo : EIATTR_REGCOUNT
	.align		4
.L_3:
        /*0018*/ 	.byte	0x04, 0x2f
        /*001a*/ 	.short	(.L_5 - .L_4)
	.align		4
.L_4:
        /*001c*/ 	.word	index@(_Z21sharedMemoryReductionPfS_i)
        /*0020*/ 	.word	0x00000010


	//----- nvinfo : EIATTR_FRAME_SIZE
	.align		4
.L_5:
        /*0024*/ 	.byte	0x04, 0x11
        /*0026*/ 	.short	(.L_7 - .L_6)
	.align		4
.L_6:
        /*0028*/ 	.word	index@(_Z21sharedMemoryReductionPfS_i)
        /*002c*/ 	.word	0x00000000


	//----- nvinfo : EIATTR_REGCOUNT
	.align		4
.L_7:
        /*0030*/ 	.byte	0x04, 0x2f
        /*0032*/ 	.short	(.L_9 - .L_8)
	.align		4
.L_8:
        /*0034*/ 	.word	index@(_Z18warpLevelReductionPfS_i)
        /*0038*/ 	.word	0x0000000e


	//----- nvinfo : EIATTR_FRAME_SIZE
	.align		4
.L_9:
        /*003c*/ 	.byte	0x04, 0x11
        /*003e*/ 	.short	(.L_11 - .L_10)
	.align		4
.L_10:
        /*0040*/ 	.word	index@(_Z18warpLevelReductionPfS_i)
        /*0044*/ 	.word	0x00000000


	//----- nvinfo : EIATTR_REGCOUNT
	.align		4
.L_11:
        /*0048*/ 	.byte	0x04, 0x2f
        /*004a*/ 	.short	(.L_13 - .L_12)
	.align		4
.L_12:
        /*004c*/ 	.word	index@(_Z15atomicReductionPfS_i)
        /*0050*/ 	.word	0x00000008


	//----- nvinfo : EIATTR_FRAME_SIZE
	.align		4
.L_13:
        /*0054*/ 	.byte	0x04, 0x11
        /*0056*/ 	.short	(.L_15 - .L_14)
	.align		4
.L_14:
        /*0058*/ 	.word	index@(_Z15atomicReductionPfS_i)
        /*005c*/ 	.word	0x00000000


	//----- nvinfo : EIATTR_REGCOUNT
	.align		4
.L_15:
        /*0060*/ 	.byte	0x04, 0x2f
        /*0062*/ 	.short	(.L_17 - .L_16)
	.align		4
.L_16:
        /*0064*/ 	.word	index@(_Z14finalReductionPfS_i)
        /*0068*/ 	.word	0x0000000a


	//----- nvinfo : EIATTR_FRAME_SIZE
	.align		4
.L_17:
        /*006c*/ 	.byte	0x04, 0x11
        /*006e*/ 	.short	(.L_19 - .L_18)
	.align		4
.L_18:
        /*0070*/ 	.word	index@(_Z14finalReductionPfS_i)
        /*0074*/ 	.word	0x00000000


	//----- nvinfo : EIATTR_MIN_STACK_SIZE
	.align		4
.L_19:
        /*0078*/ 	.byte	0x04, 0x12
        /*007a*/ 	.short	(.L_21 - .L_20)
	.align		4
.L_20:
        /*007c*/ 	.word	index@(_Z14finalReductionPfS_i)
        /*0080*/ 	.word	0x00000000


	//----- nvinfo : EIATTR_MIN_STACK_SIZE
	.align		4
.L_21:
        /*0084*/ 	.byte	0x04, 0x12
        /*0086*/ 	.short	(.L_23 - .L_22)
	.align		4
.L_22:
        /*0088*/ 	.word	index@(_Z15atomicReductionPfS_i)
        /*008c*/ 	.word	0x00000000


	//----- nvinfo : EIATTR_MIN_STACK_SIZE
	.align		4
.L_23:
        /*0090*/ 	.byte	0x04, 0x12
        /*0092*/ 	.short	(.L_25 - .L_24)
	.align		4
.L_24:
        /*0094*/ 	.word	index@(_Z18warpLevelReductionPfS_i)
        /*0098*/ 	.word	0x00000000


	//----- nvinfo : EIATTR_MIN_STACK_SIZE
	.align		4
.L_25:
        /*009c*/ 	.byte	0x04, 0x12
        /*009e*/ 	.short	(.L_27 - .L_26)
	.align		4
.L_26:
        /*00a0*/ 	.word	index@(_Z21sharedMemoryReductionPfS_i)
        /*00a4*/ 	.word	0x00000000


	//----- nvinfo : EIATTR_MIN_STACK_SIZE
	.align		4
.L_27:
        /*00a8*/ 	.byte	0x04, 0x12
        /*00aa*/ 	.short	(.L_29 - .L_28)
	.align		4
.L_28:
        /*00ac*/ 	.word	index@(_Z21globalMemoryReductionPfS_i)
        /*00b0*/ 	.word	0x00000000
.L_29:


//--------------------- .nv.compat                --------------------------
	.section	.nv.compat,"",@"SHT_CUDA_COMPAT_INFO"
	.align	4
        /*0000*/ 	.byte	0x02, 0x09, 0x00, 0x00, 0x02, 0x02, 0x01, 0x00, 0x02, 0x05, 0x05, 0x00, 0x03, 0x07, 0x01, 0x01
        /*0010*/ 	.byte	0x02, 0x03, 0x00, 0x00, 0x02, 0x06, 0x01, 0x00, 0x04, 0x0b, 0x08, 0x00, 0x09, 0x00, 0x00, 0x00
        /*0020*/ 	.byte	0x00, 0x00, 0x00, 0x00


//--------------------- .nv.info._Z14finalReductionPfS_i --------------------------
	.section	.nv.info._Z14finalReductionPfS_i,"",@"SHT_CUDA_INFO"
	.sectionflags	@""
	.align	4


	//----- nvinfo : EIATTR_CUDA_API_VERSION
	.align		4
        /*0000*/ 	.byte	0x04, 0x37
        /*0002*/ 	.short	(.L_31 - .L_30)
.L_30:
        /*0004*/ 	.word	0x00000082


	//----- nvinfo : EIATTR_KPARAM_INFO
	.align		4
.L_31:
        /*0008*/ 	.byte	0x04, 0x17
        /*000a*/ 	.short	(.L_33 - .L_32)
.L_32:
        /*000c*/ 	.word	0x00000000
        /*0010*/ 	.short	0x0002
        /*0012*/ 	.short	0x0010
        /*0014*/ 	.byte	0x00, 0xf0, 0x11, 0x00


	//----- nvinfo : EIATTR_KPARAM_INFO
	.align		4
.L_33:
        /*0018*/ 	.byte	0x04, 0x17
        /*001a*/ 	.short	(.L_35 - .L_34)
.L_34:
        /*001c*/ 	.word	0x00000000
        /*0020*/ 	.short	0x0001
        /*0022*/ 	.short	0x0008
        /*0024*/ 	.byte	0x00, 0xf5, 0x21, 0x00


	//----- nvinfo : EIATTR_KPARAM_INFO
	.align		4
.L_35:
        /*0028*/ 	.byte	0x04, 0x17
        /*002a*/ 	.short	(.L_37 - .L_36)
.L_36:
        /*002c*/ 	.word	0x00000000
        /*0030*/ 	.short	0x0000
        /*0032*/ 	.short	0x0000
        /*0034*/ 	.byte	0x00, 0xf5, 0x21, 0x00


	//----- nvinfo : EIATTR_SPARSE_MMA_MASK
	.align		4
.L_37:
        /*0038*/ 	.byte	0x03, 0x50
        /*003a*/ 	.short	0x0000


	//----- nvinfo : EIATTR_MAXREG_COUNT
	.align		4
        /*003c*/ 	.byte	0x03, 0x1b
        /*003e*/ 	.short	0x00ff


	//----- nvinfo : EIATTR_NUM_BARRIERS
	.align		4
        /*0040*/ 	.byte	0x02, 0x4c
        /*0042*/ 	.byte	0x01
	.zero		1


	//----- nvinfo : EIATTR_MERCURY_ISA_VERSION
	.align		4
        /*0044*/ 	.byte	0x03, 0x5f
        /*0046*/ 	.short	0x0101


	//----- nvinfo : EIATTR_VRC_CTA_INIT_COUNT
	.align		4
        /*0048*/ 	.byte	0x02, 0x4a
	.zero		1
	.zero		1


	//----- nvinfo : EIATTR_EXIT_INSTR_OFFSETS
	.align		4
        /*004c*/ 	.byte	0x04, 0x1c
        /*004e*/ 	.short	(.L_39 - .L_38)


	//   ....[0]....
.L_38:
        /*0050*/ 	.word	0x000001f0


	//   ....[1]....
        /*0054*/ 	.word	0x00000260


	//----- nvinfo : EIATTR_CBANK_PARAM_SIZE
	.align		4
.L_39:
        /*0058*/ 	.byte	0x03, 0x19
        /*005a*/ 	.short	0x0014


	//----- nvinfo : EIATTR_PARAM_CBANK
	.align		4
        /*005c*/ 	.byte	0x04, 0x0a
        /*005e*/ 	.short	(.L_41 - .L_40)
	.align		4
.L_40:
        /*0060*/ 	.word	index@(.nv.constant0._Z14finalReductionPfS_i)
        /*0064*/ 	.short	0x0380
        /*0066*/ 	.short	0x0014


	//----- nvinfo : EIATTR_SW_WAR
	.align		4
.L_41:
        /*0068*/ 	.byte	0x04, 0x36
        /*006a*/ 	.short	(.L_43 - .L_42)
.L_42:
        /*006c*/ 	.word	0x00000008
.L_43:


//--------------------- .nv.info._Z15atomicReductionPfS_i --------------------------
	.section	.nv.info._Z15atomicReductionPfS_i,"",@"SHT_CUDA_INFO"
	.sectionflags	@""
	.align	4


	//----- nvinfo : EIATTR_CUDA_API_VERSION
	.align		4
        /*0000*/ 	.byte	0x04, 0x37
        /*0002*/ 	.short	(.L_45 - .L_44)
.L_44:
        /*0004*/ 	.word	0x00000082


	//----- nvinfo : EIATTR_KPARAM_INFO
	.align		4
.L_45:
        /*0008*/ 	.byte	0x04, 0x17
        /*000a*/ 	.short	(.L_47 - .L_46)
.L_46:
        /*000c*/ 	.word	0x00000000
        /*0010*/ 	.short	0x0002
        /*0012*/ 	.short	0x0010
        /*0014*/ 	.byte	0x00, 0xf0, 0x11, 0x00


	//----- nvinfo : EIATTR_KPARAM_INFO
	.align		4
.L_47:
        /*0018*/ 	.byte	0x04, 0x17
        /*001a*/ 	.short	(.L_49 - .L_48)
.L_48:
        /*001c*/ 	.word	0x00000000
        /*0020*/ 	.short	0x0001
        /*0022*/ 	.short	0x0008
        /*0024*/ 	.byte	0x00, 0xf5, 0x21, 0x00


	//----- nvinfo : EIATTR_KPARAM_INFO
	.align		4
.L_49:
        /*0028*/ 	.byte	0x04, 0x17
        /*002a*/ 	.short	(.L_51 - .L_50)
.L_50:
        /*002c*/ 	.word	0x00000000
        /*0030*/ 	.short	0x0000
        /*0032*/ 	.short	0x0000
        /*0034*/ 	.byte	0x00, 0xf5, 0x21, 0x00


	//----- nvinfo : EIATTR_SPARSE_MMA_MASK
	.align		4
.L_51:
        /*0038*/ 	.byte	0x03, 0x50
        /*003a*/ 	.short	0x0000


	//----- nvinfo : EIATTR_MAXREG_COUNT
	.align		4
        /*003c*/ 	.byte	0x03, 0x1b
        /*003e*/ 	.short	0x00ff


	//----- nvinfo : EIATTR_MERCURY_ISA_VERSION
	.align		4
        /*0040*/ 	.byte	0x03, 0x5f
        /*0042*/ 	.short	0x0101


	//----- nvinfo : EIATTR_VRC_CTA_INIT_COUNT
	.align		4
        /*0044*/ 	.byte	0x02, 0x4a
	.zero		1
	.zero		1


	//----- nvinfo : EIATTR_EXIT_INSTR_OFFSETS
	.align		4
        /*0048*/ 	.byte	0x04, 0x1c
        /*004a*/ 	.short	(.L_53 - .L_52)


	//   ....[0]....
.L_52:
        /*004c*/ 	.word	0x00000070


	//   ....[1]....
        /*0050*/ 	.word	0x000000e0


	//----- nvinfo : EIATTR_CBANK_PARAM_SIZE
	.align		4
.L_53:
        /*0054*/ 	.byte	0x03, 0x19
        /*0056*/ 	.short	0x0014


	//----- nvinfo : EIATTR_PARAM_CBANK
	.align		4
        /*0058*/ 	.byte	0x04, 0x0a
        /*005a*/ 	.short	(.L_55 - .L_54)
	.align		4
.L_54:
        /*005c*/ 	.word	index@(.nv.constant0._Z15atomicReductionPfS_i)
        /*0060*/ 	.short	0x0380
        /*0062*/ 	.short	0x0014


	//----- nvinfo : EIATTR_SW_WAR
	.align		4
.L_55:
        /*0064*/ 	.byte	0x04, 0x36
        /*0066*/ 	.short	(.L_57 - .L_56)
.L_56:
        /*0068*/ 	.word	0x00000008
.L_57:


//--------------------- .nv.info._Z18warpLevelReductionPfS_i --------------------------
	.section	.nv.info._Z18warpLevelReductionPfS_i,"",@"SHT_CUDA_INFO"
	.sectionflags	@""
	.align	4


	//----- nvinfo : EIATTR_CUDA_API_VERSION
	.align		4
        /*0000*/ 	.byte	0x04, 0x37
        /*0002*/ 	.short	(.L_59 - .L_58)
.L_58:
        /*0004*/ 	.word	0x00000082


	//----- nvinfo : EIATTR_KPARAM_INFO
	.align		4
.L_59:
        /*0008*/ 	.byte	0x04, 0x17
        /*000a*/ 	.short	(.L_61 - .L_60)
.L_60:
        /*000c*/ 	.word	0x00000000
        /*0010*/ 	.short	0x0002
        /*0012*/ 	.short	0x0010
        /*0014*/ 	.byte	0x00, 0xf0, 0x11, 0x00


	//----- nvinfo : EIATTR_KPARAM_INFO
	.align		4
.L_61:
        /*0018*/ 	.byte	0x04, 0x17
        /*001a*/ 	.short	(.L_63 - .L_62)
.L_62:
        /*001c*/ 	.word	0x00000000
        /*0020*/ 	.short	0x0001
        /*0022*/ 	.short	0x0008
        /*0024*/ 	.byte	0x00, 0xf5, 0x21, 0x00


	//----- nvinfo : EIATTR_KPARAM_INFO
	.align		4
.L_63:
        /*0028*/ 	.byte	0x04, 0x17
        /*002a*/ 	.short	(.L_65 - .L_64)
.L_64:
        /*002c*/ 	.word	0x00000000
        /*0030*/ 	.short	0x0000
        /*0032*/ 	.short	0x0000
        /*0034*/ 	.byte	0x00, 0xf5, 0x21, 0x00


	//----- nvinfo : EIATTR_SPARSE_MMA_MASK
	.align		4
.L_65:
        /*0038*/ 	.byte	0x03, 0x50
        /*003a*/ 	.short	0x0000


	//----- nvinfo : EIATTR_MAXREG_COUNT
	.align		4
        /*003c*/ 	.byte	0x03, 0x1b
        /*003e*/ 	.short	0x00ff


	//----- nvinfo : EIATTR_NUM_BARRIERS
	.align		4
        /*0040*/ 	.byte	0x02, 0x4c
        /*0042*/ 	.byte	0x01
	.zero		1


	//----- nvinfo : EIATTR_MERCURY_ISA_VERSION
	.align		4
        /*0044*/ 	.byte	0x03, 0x5f
        /*0046*/ 	.short	0x0101


	//----- nvinfo : EIATTR_COOP_GROUP_MASK_REGIDS
	.align		4
        /*0048*/ 	.byte	0x04, 0x29
        /*004a*/ 	.short	(.L_67 - .L_66)


	//   ....[0]....
.L_66:
        /*004c*/ 	.word	0xffffffff


	//   ....[1]....
        /*0050*/ 	.word	0xffffffff


	//   ....[2]....
        /*0054*/ 	.word	0xffffffff


	//   ....[3]....
        /*0058*/ 	.word	0xffffffff


	//   ....[4]....
        /*005c*/ 	.word	0xffffffff


	//   ....[5]....
        /*0060*/ 	.word	0xffffffff


	//   ....[6]....
        /*0064*/ 	.word	0xffffffff


	//   ....[7]....
        /*0068*/ 	.word	0xffffffff


	//   ....[8]....
        /*006c*/ 	.word	0xffffffff


	//   ....[9]....
        /*0070*/ 	.word	0xffffffff


	//----- nvinfo : EIATTR_COOP_GROUP_INSTR_OFFSETS
	.align		4
.L_67:
        /*0074*/ 	.byte	0x04, 0x28
        /*0076*/ 	.short	(.L_69 - .L_68)


	//   ....[0]....
.L_68:
        /*0078*/ 	.word	0x000000d0


	//   ....[1]....
        /*007c*/ 	.word	0x000000f0


	//   ....[2]....
        /*0080*/ 	.word	0x00000120


	//   ....[3]....
        /*0084*/ 	.word	0x00000160


	//   ....[4]....
        /*0088*/ 	.word	0x000001a0


	//   ....[5]....
        /*008c*/ 	.word	0x00000290


	//   ....[6]....
        /*0090*/ 	.word	0x000002b0


	//   ....[7]....
        /*0094*/ 	.word	0x000002d0


	//   ....[8]....
        /*0098*/ 	.word	0x000002f0


	//   ....[9]....
        /*009c*/ 	.word	0x00000320


	//----- nvinfo : EIATTR_VRC_CTA_INIT_COUNT
	.align		4
.L_69:
        /*00a0*/ 	.byte	0x02, 0x4a
	.zero		1
	.zero		1


	//----- nvinfo : EIATTR_EXIT_INSTR_OFFSETS
	.align		4
        /*00a4*/ 	.byte	0x04, 0x1c
        /*00a6*/ 	.short	(.L_71 - .L_70)


	//   ....[0]....
.L_70:
        /*00a8*/ 	.word	0x000001e0


	//   ....[1]....
        /*00ac*/ 	.word	0x00000280


	//   ....[2]....
        /*00b0*/ 	.word	0x00000350


	//----- nvinfo : EIATTR_CBANK_PARAM_SIZE
	.align		4
.L_71:
        /*00b4*/ 	.byte	0x03, 0x19
        /*00b6*/ 	.short	0x0014


	//----- nvinfo : EIATTR_PARAM_CBANK
	.align		4
        /*00b8*/ 	.byte	0x04, 0x0a
        /*00ba*/ 	.short	(.L_73 - .L_72)
	.align		4
.L_72:
        /*00bc*/ 	.word	index@(.nv.constant0._Z18warpLevelReductionPfS_i)
        /*00c0*/ 	.short	0x0380
        /*00c2*/ 	.short	0x0014


	//----- nvinfo : EIATTR_SW_WAR
	.align		4
.L_73:
        /*00c4*/ 	.byte	0x04, 0x36
        /*00c6*/ 	.short	(.L_75 - .L_74)
.L_74:
        /*00c8*/ 	.word	0x00000008
.L_75:


//--------------------- .nv.info._Z21sharedMemoryReductionPfS_i --------------------------
	.section	.nv.info._Z21sharedMemoryReductionPfS_i,"",@"SHT_CUDA_INFO"
	.sectionflags	@""
	.align	4


	//----- nvinfo : EIATTR_CUDA_API_VERSION
	.align		4
        /*0000*/ 	.byte	0x04, 0x37
        /*0002*/ 	.short	(.L_77 - .L_76)
.L_76:
        /*0004*/ 	.word	0x00000082


	//----- nvinfo : EIATTR_KPARAM_INFO
	.align		4
.L_77:
        /*0008*/ 	.byte	0x04, 0x17
        /*000a*/ 	.short	(.L_79 - .L_78)
.L_78:
        /*000c*/ 	.word	0x00000000
        /*0010*/ 	.short	0x0002
        /*0012*/ 	.short	0x0010
        /*0014*/ 	.byte	0x00, 0xf0, 0x11, 0x00


	//----- nvinfo : EIATTR_KPARAM_INFO
	.align		4
.L_79:
        /*0018*/ 	.byte	0x04, 0x17
        /*001a*/ 	.short	(.L_81 - .L_80)
.L_80:
        /*001c*/ 	.word	0x00000000
        /*0020*/ 	.short	0x0001
        /*0022*/ 	.short	0x0008
        /*0024*/ 	.byte	0x00, 0xf5, 0x21, 0x00


	//----- nvinfo : EIATTR_KPARAM_INFO
	.align		4
.L_81:
        /*0028*/ 	.byte	0x04, 0x17
        /*002a*/ 	.short	(.L_83 - .L_82)
.L_82:
        /*002c*/ 	.word	0x00000000
        /*0030*/ 	.short	0x0000
        /*0032*/ 	.short	0x0000
        /*0034*/ 	.byte	0x00, 0xf5, 0x21, 0x00


	//----- nvinfo : EIATTR_SPARSE_MMA_MASK
	.align		4
.L_83:
        /*0038*/ 	.byte	0x03, 0x50
        /*003a*/ 	.short	0x0000


	//----- nvinfo : EIATTR_MAXREG_COUNT
	.align		4
        /*003c*/ 	.byte	0x03, 0x1b
        /*003e*/ 	.short	0x00ff


	//----- nvinfo : EIATTR_NUM_BARRIERS
	.align		4
        /*0040*/ 	.byte	0x02, 0x4c
        /*0042*/ 	.byte	0x01
	.zero		1


	//----- nvinfo : EIATTR_MERCURY_ISA_VERSION
	.align		4
        /*0044*/ 	.byte	0x03, 0x5f
        /*0046*/ 	.short	0x0101


	//----- nvinfo : EIATTR_VRC_CTA_INIT_COUNT
	.align		4
        /*0048*/ 	.byte	0x02, 0x4a
	.zero		1
	.zero		1


	//----- nvinfo : EIATTR_EXIT_INSTR_OFFSETS
	.align		4
        /*004c*/ 	.byte	0x04, 0x1c
        /*004e*/ 	.short	(.L_85 - .L_84)


	//   ....[0]....
.L_84:
        /*0050*/ 	.word	0x000002c0


	//   ....[1]....
        /*0054*/ 	.word	0x00000340


	//----- nvinfo : EIATTR_CBANK_PARAM_SIZE
	.align		4
.L_85:
        /*0058*/ 	.byte	0x03, 0x19
        /*005a*/ 	.short	0x0014


	//----- nvinfo : EIATTR_PARAM_CBANK
	.align		4
        /*005c*/ 	.byte	0x04, 0x0a
        /*005e*/ 	.short	(.L_87 - .L_86)
	.align		4
.L_86:
        /*0060*/ 	.word	index@(.nv.constant0._Z21sharedMemoryReductionPfS_i)
        /*0064*/ 	.short	0x0380
        /*0066*/ 	.short	0x0014


	//----- nvinfo : EIATTR_SW_WAR
	.align		4
.L_87:
        /*0068*/ 	.byte	0x04, 0x36
        /*006a*/ 	.short	(.L_89 - .L_88)
.L_88:
        /*006c*/ 	.word	0x00000008
.L_89:


//--------------------- .nv.info._Z21globalMemoryReductionPfS_i --------------------------
	.section	.nv.info._Z21globalMemoryReductionPfS_i,"",@"SHT_CUDA_INFO"
	.sectionflags	@""
	.align	4


	//----- nvinfo : EIATTR_CUDA_API_VERSION
	.align		4
        /*0000*/ 	.byte	0x04, 0x37
        /*0002*/ 	.short	(.L_91 - .L_90)
.L_90:
        /*0004*/ 	.word	0x00000082


	//----- nvinfo : EIATTR_KPARAM_INFO
	.align		4
.L_91:
        /*0008*/ 	.byte	0x04, 0x17
        /*000a*/ 	.short	(.L_93 - .L_92)
.L_92:
        /*000c*/ 	.word	0x00000000
        /*0010*/ 	.short	0x0002
        /*0012*/ 	.short	0x0010
        /*0014*/ 	.byte	0x00, 0xf0, 0x11, 0x00


	//----- nvinfo : EIATTR_KPARAM_INFO
	.align		4
.L_93:
        /*0018*/ 	.byte	0x04, 0x17
        /*001a*/ 	.short	(.L_95 - .L_94)
.L_94:
        /*001c*/ 	.word	0x00000000
        /*0020*/ 	.short	0x0001
        /*0022*/ 	.short	0x0008
        /*0024*/ 	.byte	0x00, 0xf5, 0x21, 0x00


	//----- nvinfo : EIATTR_KPARAM_INFO
	.align		4
.L_95:
        /*0028*/ 	.byte	0x04, 0x17
        /*002a*/ 	.short	(.L_97 - .L_96)
.L_96:
        /*002c*/ 	.word	0x00000000
        /*0030*/ 	.short	0x0000
        /*0032*/ 	.short	0x0000
        /*0034*/ 	.byte	0x00, 0xf5, 0x21, 0x00


	//----- nvinfo : EIATTR_SPARSE_MMA_MASK
	.align		4
.L_97:
        /*0038*/ 	.byte	0x03, 0x50
        /*003a*/ 	.short	0x0000


	//----- nvinfo : EIATTR_MAXREG_COUNT
	.align		4
        /*003c*/ 	.byte	0x03, 0x1b
        /*003e*/ 	.short	0x00ff


	//----- nvinfo : EIATTR_NUM_BARRIERS
	.align		4
        /*0040*/ 	.byte	0x02, 0x4c
        /*0042*/ 	.byte	0x01
	.zero		1


	//----- nvinfo : EIATTR_MERCURY_ISA_VERSION
	.align		4
        /*0044*/ 	.byte	0x03, 0x5f
        /*0046*/ 	.short	0x0101


	//----- nvinfo : EIATTR_VRC_CTA_INIT_COUNT
	.align		4
        /*0048*/ 	.byte	0x02, 0x4a
	.zero		1
	.zero		1


	//----- nvinfo : EIATTR_EXIT_INSTR_OFFSETS
	.align		4
        /*004c*/ 	.byte	0x04, 0x1c
        /*004e*/ 	.short	(.L_99 - .L_98)


	//   ....[0]....
.L_98:
        /*0050*/ 	.word	0x00000240


	//   ....[1]....
        /*0054*/ 	.word	0x000002c0


	//----- nvinfo : EIATTR_CBANK_PARAM_SIZE
	.align		4
.L_99:
        /*0058*/ 	.byte	0x03, 0x19
        /*005a*/ 	.short	0x0014


	//----- nvinfo : EIATTR_PARAM_CBANK
	.align		4
        /*005c*/ 	.byte	0x04, 0x0a
        /*005e*/ 	.short	(.L_101 - .L_100)
	.align		4
.L_100:
        /*0060*/ 	.word	index@(.nv.constant0._Z21globalMemoryReductionPfS_i)
        /*0064*/ 	.short	0x0380
        /*0066*/ 	.short	0x0014


	//----- nvinfo : EIATTR_SW_WAR
	.align		4
.L_101:
        /*0068*/ 	.byte	0x04, 0x36
        /*006a*/ 	.short	(.L_103 - .L_102)
.L_102:
        /*006c*/ 	.word	0x00000008
.L_103:


//--------------------- .nv.callgraph             --------------------------
	.section	.nv.callgraph,"",@"SHT_CUDA_CALLGRAPH"
	.align	4
	.sectionentsize	8
	.align		4
        /*0000*/ 	.word	0x00000000
	.align		4
        /*0004*/ 	.word	0xffffffff
	.align		4
        /*0008*/ 	.word	0x00000000
	.align		4
        /*000c*/ 	.word	0xfffffffe
	.align		4
        /*0010*/ 	.word	0x00000000
	.align		4
        /*0014*/ 	.word	0xfffffffd
	.align		4
        /*0018*/ 	.word	0x00000000
	.align		4
        /*001c*/ 	.word	0xfffffffc


//--------------------- .text._Z14finalReductionPfS_i --------------------------
	.section	.text._Z14finalReductionPfS_i,"ax",@progbits
	.align	128
        .global         _Z14finalReductionPfS_i
        .type           _Z14finalReductionPfS_i,@function
        .size           _Z14finalReductionPfS_i,(.L_x_11 - _Z14finalReductionPfS_i)
        .other          _Z14finalReductionPfS_i,@"STO_CUDA_ENTRY STV_DEFAULT"
_Z14finalReductionPfS_i:
.text._Z14finalReductionPfS_i:
[----:B------:R-:W-:Y:S01]  /*0000*/  LDC R1, c[0x0][0x37c] ;  /* 0x0000df00ff017b82 */ /* 0x000fe20000000800 */
[----:B------:R-:W0:Y:S01]  /*0010*/  S2R R7, SR_TID.X ;  /* 0x0000000000077919 */ /* 0x000e220000002100 */
[----:B------:R-:W0:Y:S01]  /*0020*/  LDCU UR4, c[0x0][0x390] ;  /* 0x00007200ff0477ac */ /* 0x000e220008000800 */
[----:B------:R-:W-:Y:S01]  /*0030*/  IMAD.MOV.U32 R0, RZ, RZ, RZ ;  /* 0x000000ffff007224 */ /* 0x000fe200078e00ff */
[----:B------:R-:W1:Y:S01]  /*0040*/  LDCU.64 UR6, c[0x0][0x358] ;  /* 0x00006b00ff0677ac */ /* 0x000e620008000a00 */
[----:B0-----:R-:W-:-:S13]  /*0050*/  ISETP.GE.U32.AND P0, PT, R7, UR4, PT ;  /* 0x0000000407007c0c */ /* 0x001fda000bf06070 */
[----:B------:R-:W0:Y:S02]  /*0060*/  @!P0 LDC.64 R2, c[0x0][0x380] ;  /* 0x0000e000ff028b82 */ /* 0x000e240000000a00 */
[----:B0-----:R-:W-:-:S05]  /*0070*/  @!P0 IMAD.WIDE.U32 R2, R7, 0x4, R2 ;  /* 0x0000000407028825 */ /* 0x001fca00078e0002 */
[----:B-1----:R-:W2:Y:S01]  /*0080*/  @!P0 LDG.E R0, desc[UR6][R2.64] ;  /* 0x0000000602008981 */ /* 0x002ea2000c1e1900 */
[----:B------:R-:W0:Y:S01]  /*0090*/  S2UR UR5, SR_CgaCtaId ;  /* 0x00000000000579c3 */ /* 0x000e220000008800 */
[----:B------:R-:W-:Y:S01]  /*00a0*/  UMOV UR4, 0x400 ;  /* 0x0000040000047882 */ /* 0x000fe20000000000 */
[----:B------:R-:W1:Y:S01]  /*00b0*/  LDCU UR8, c[0x0][0x360] ;  /* 0x00006c00ff0877ac */ /* 0x000e620008000800 */
[----:B------:R-:W-:Y:S01]  /*00c0*/  ISETP.NE.AND P0, PT, R7, RZ, PT ;  /* 0x000000ff0700720c */ /* 0x000fe20003f05270 */
[----:B-1----:R-:W-:Y:S02]  /*00d0*/  UISETP.GE.U32.AND UP0, UPT, UR8, 0x2, UPT ;  /* 0x000000020800788c */ /* 0x002fe4000bf06070 */
[----:B0-----:R-:W-:-:S06]  /*00e0*/  ULEA UR4, UR5, UR4, 0x18 ;  /* 0x0000000405047291 */ /* 0x001fcc000f8ec0ff */
[----:B------:R-:W-:-:S05]  /*00f0*/  LEA R5, R7, UR4, 0x2 ;  /* 0x0000000407057c11 */ /* 0x000fca000f8e10ff */
[----:B--2---:R0:W-:Y:S01]  /*0100*/  STS [R5], R0 ;  /* 0x0000000005007388 */ /* 0x0041e20000000800 */
[----:B------:R-:W-:Y:S06]  /*0110*/  BAR.SYNC.DEFER_BLOCKING 0x0 ;  /* 0x0000000000007b1d */ /* 0x000fec0000010000 */
[----:B------:R-:W-:Y:S05]  /*0120*/  BRA.U !UP0, `(.L_x_0) ;  /* 0x0000000108307547 */ /* 0x000fea000b800000 */
[----:B0-----:R-:W-:-:S07]  /*0130*/  IMAD.U32 R0, RZ, RZ, UR8 ;  /* 0x00000008ff007e24 */ /* 0x001fce000f8e00ff */
.L_x_1:
[----:B------:R-:W-:-:S04]  /*0140*/  SHF.R.U32.HI R6, RZ, 0x1, R0 ;  /* 0x00000001ff067819 */ /* 0x000fc80000011600 */
[----:B------:R-:W-:-:S13]  /*0150*/  ISETP.GE.U32.AND P1, PT, R7, R6, PT ;  /* 0x000000060700720c */ /* 0x000fda0003f26070 */
[----:B------:R-:W-:Y:S01]  /*0160*/  @!P1 IMAD R2, R6, 0x4, R5 ;  /* 0x0000000406029824 */ /* 0x000fe200078e0205 */
[----:B------:R-:W-:Y:S05]  /*0170*/  @!P1 LDS R3, [R5] ;  /* 0x0000000005039984 */ /* 0x000fea0000000800 */
[----:B------:R-:W0:Y:S02]  /*0180*/  @!P1 LDS R2, [R2] ;  /* 0x0000000002029984 */ /* 0x000e240000000800 */
[----:B0-----:R-:W-:-:S05]  /*0190*/  @!P1 FADD R4, R2, R3 ;  /* 0x0000000302049221 */ /* 0x001fca0000000000 */
[----:B------:R1:W-:Y:S01]  /*01a0*/  @!P1 STS [R5], R4 ;  /* 0x0000000405009388 */ /* 0x0003e20000000800 */
[----:B------:R-:W-:Y:S01]  /*01b0*/  BAR.SYNC.DEFER_BLOCKING 0x0 ;  /* 0x0000000000007b1d */ /* 0x000fe20000010000 */
[----:B------:R-:W-:Y:S01]  /*01c0*/  ISETP.GT.U32.AND P1, PT, R0, 0x3, PT ;  /* 0x000000030000780c */ /* 0x000fe20003f24070 */
[----:B------:R-:W-:-:S12]  /*01d0*/  IMAD.MOV.U32 R0, RZ, RZ, R6 ;  /* 0x000000ffff007224 */ /* 0x000fd800078e0006 */
[----:B-1----:R-:W-:Y:S05]  /*01e0*/  @P1 BRA `(.L_x_1) ;  /* 0xfffffffc00d41947 */ /* 0x002fea000383ffff */
.L_x_0:
[----:B------:R-:W-:Y:S05]  /*01f0*/  @P0 EXIT ;  /* 0x000000000000094d */ /* 0x000fea0003800000 */
[----:B------:R-:W1:Y:S01]  /*0200*/  S2UR UR5, SR_CgaCtaId ;  /* 0x00000000000579c3 */ /* 0x000e620000008800 */
[----:B------:R-:W-:-:S07]  /*0210*/  UMOV UR4, 0x400 ;  /* 0x0000040000047882 */ /* 0x000fce0000000000 */
[----:B------:R-:W2:Y:S01]  /*0220*/  LDC.64 R2, c[0x0][0x388] ;  /* 0x0000e200ff027b82 */ /* 0x000ea20000000a00 */
[----:B-1----:R-:W-:-:S09]  /*0230*/  ULEA UR4, UR5, UR4, 0x18 ;  /* 0x0000000405047291 */ /* 0x002fd2000f8ec0ff */
[----:B0-----:R-:W2:Y:S04]  /*0240*/  LDS R5, [UR4] ;  /* 0x00000004ff057984 */ /* 0x001ea80008000800 */
[----:B--2---:R-:W-:Y:S01]  /*0250*/  STG.E desc[UR6][R2.64], R5 ;  /* 0x0000000502007986 */ /* 0x004fe2000c101906 */
[----:B------:R-:W-:Y:S05]  /*0260*/  EXIT ;  /* 0x000000000000794d */ /* 0x000fea0003800000 */
.L_x_2:
[----:B------:R-:W-:-:S00]  /*0270*/  BRA `(.L_x_2) ;  /* 0xfffffffc00fc7947 */ /* 0x000fc0000383ffff */
[----:B------:R-:W-:-:S00]  /*0280*/  NOP ;  /* 0x0000000000007918 */ /* 0x000fc00000000000 */
[----:B------:R-:W-:-:S00]  /*0290*/  NOP ;  /* 0x0000000000007918 */ /* 0x000fc00000000000 */
[----:B------:R-:W-:-:S00]  /*02a0*/  NOP ;  /* 0x0000000000007918 */ /* 0x000fc00000000000 */
[----:B------:R-:W-:-:S00]  /*02b0*/  NOP ;  /* 0x0000000000007918 */ /* 0x000fc00000000000 */
[----:B------:R-:W-:-:S00]  /*02c0*/  NOP ;  /* 0x0000000000007918 */ /* 0x000fc00000000000 */
[----:B------:R-:W-:-:S00]  /*02d0*/  NOP ;  /* 0x0000000000007918 */ /* 0x000fc00000000000 */
[----:B------:R-:W-:-:S00]  /*02e0*/  NOP ;  /* 0x0000000000007918 */ /* 0x000fc00000000000 */
[----:B------:R-:W-:-:S00]  /*02f0*/  NOP ;  /* 0x0000000000007918 */ /* 0x000fc00000000000 */
.L_x_11:


//--------------------- .text._Z15atomicReductionPfS_i --------------------------
	.section	.text._Z15atomicReductionPfS_i,"ax",@progbits
	.align	128
        .global         _Z15atomicReductionPfS_i
        .type           _Z15atomicReductionPfS_i,@function
        .size           _Z15atomicReductionPfS_i,(.L_x_12 - _Z15atomicReductionPfS_i)
        .other          _Z15atomicReductionPfS_i,@"STO_CUDA_ENTRY STV_DEFAULT"
_Z15atomicReductionPfS_i:
.text._Z15atomicReductionPfS_i:
[----:B------:R-:W-:Y:S01]  /*0000*/  LDC R1, c[0x0][0x37c] ;  /* 0x0000df00ff017b82 */ /* 0x000fe20000000800 */
[----:B------:R-:W0:Y:S07]  /*0010*/  S2R R0, SR_TID.X ;  /* 0x0000000000007919 */ /* 0x000e2e0000002100 */
[----:B------:R-:W0:Y:S01]  /*0020*/  S2UR UR4, SR_CTAID.X ;  /* 0x00000000000479c3 */ /* 0x000e220000002500 */
[----:B------:R-:W1:Y:S07]  /*0030*/  LDCU UR5, c[0x0][0x390] ;  /* 0x00007200ff0577ac */ /* 0x000e6e0008000800 */
[----:B------:R-:W0:Y:S02]  /*0040*/  LDC R5, c[0x0][0x360] ;  /* 0x0000d800ff057b82 */ /* 0x000e240000000800 */
[----:B0-----:R-:W-:-:S05]  /*0050*/  IMAD R5, R5, UR4, R0 ;  /* 0x0000000405057c24 */ /* 0x001fca000f8e0200 */
[----:B-1----:R-:W-:-:S13]  /*0060*/  ISETP.GE.U32.AND P0, PT, R5, UR5, PT ;  /* 0x0000000505007c0c */ /* 0x002fda000bf06070 */
[----:B------:R-:W-:Y:S05]  /*0070*/  @P0 EXIT ;  /* 0x000000000000094d */ /* 0x000fea0003800000 */
[----:B------:R-:W0:Y:S01]  /*0080*/  LDC.64 R2, c[0x0][0x380] ;  /* 0x0000e000ff027b82 */ /* 0x000e220000000a00 */
[----:B------:R-:W1:Y:S01]  /*0090*/  LDCU.64 UR4, c[0x0][0x358] ;  /* 0x00006b00ff0477ac */ /* 0x000e620008000a00 */
[----:B0-----:R-:W-:-:S06]  /*00a0*/  IMAD.WIDE.U32 R2, R5, 0x4, R2 ;  /* 0x0000000405027825 */ /* 0x001fcc00078e0002 */
[----:B-1----:R-:W2:Y:S01]  /*00b0*/  LDG.E R3, desc[UR4][R2.64] ;  /* 0x0000000402037981 */ /* 0x002ea2000c1e1900 */
[----:B------:R-:W2:Y:S03]  /*00c0*/  LDC.64 R4, c[0x0][0x388] ;  /* 0x0000e200ff047b82 */ /* 0x000ea60000000a00 */
[----:B--2---:R-:W-:Y:S01]  /*00d0*/  REDG.E.ADD.F32.FTZ.RN.STRONG.GPU desc[UR4][R4.64], R3 ;  /* 0x00000003040079a6 */ /* 0x004fe2000c12f304 */
[----:B------:R-:W-:Y:S05]  /*00e0*/  EXIT ;  /* 0x000000000000794d */ /* 0x000fea0003800000 */
.L_x_3:
        /* <DEDUP_REMOVED lines=9> */
.L_x_12:


//--------------------- .text._Z18warpLevelReductionPfS_i --------------------------
	.section	.text._Z18warpLevelReductionPfS_i,"ax",@progbits
	.align	128
        .global         _Z18warpLevelReductionPfS_i
        .type           _Z18warpLevelReductionPfS_i,@function
        .size           _Z18warpLevelReductionPfS_i,(.L_x_13 - _Z18warpLevelReductionPfS_i)
        .other          _Z18warpLevelReductionPfS_i,@"STO_CUDA_ENTRY STV_DEFAULT"
_Z18warpLevelReductionPfS_i:
.text._Z18warpLevelReductionPfS_i:
[----:B------:R-:W-:Y:S01]  /*0000*/  LDC R1, c[0x0][0x37c] ;  /* 0x0000df00ff017b82 */ /* 0x000fe20000000800 */
[----:B------:R-:W0:Y:S07]  /*0010*/  S2R R11, SR_TID.X ;  /* 0x00000000000b7919 */ /* 0x000e2e0000002100 */
[----:B------:R-:W0:Y:S01]  /*0020*/  S2UR UR4, SR_CTAID.X ;  /* 0x00000000000479c3 */ /* 0x000e220000002500 */
[----:B------:R-:W1:Y:S01]  /*0030*/  LDCU UR5, c[0x0][0x390] ;  /* 0x00007200ff0577ac */ /* 0x000e620008000800 */
[----:B------:R-:W-:-:S06]  /*0040*/  HFMA2 R0, -RZ, RZ, 0, 0 ;  /* 0x00000000ff007431 */ /* 0x000fcc00000001ff */
[----:B------:R-:W0:Y:S02]  /*0050*/  LDC R10, c[0x0][0x360] ;  /* 0x0000d800ff0a7b82 */ /* 0x000e240000000800 */
[----:B0-----:R-:W-:-:S05]  /*0060*/  IMAD R5, R10, UR4, R11 ;  /* 0x000000040a057c24 */ /* 0x001fca000f8e020b */
[----:B-1----:R-:W-:Y:S01]  /*0070*/  ISETP.GE.U32.AND P0, PT, R5, UR5, PT ;  /* 0x0000000505007c0c */ /* 0x002fe2000bf06070 */
[----:B------:R-:W0:-:S12]  /*0080*/  LDCU.64 UR4, c[0x0][0x358] ;  /* 0x00006b00ff0477ac */ /* 0x000e180008000a00 */
[----:B------:R-:W1:Y:S02]  /*0090*/  @!P0 LDC.64 R2, c[0x0][0x380] ;  /* 0x0000e000ff028b82 */ /* 0x000e640000000a00 */
[----:B-1----:R-:W-:-:S05]  /*00a0*/  @!P0 IMAD.WIDE.U32 R2, R5, 0x4, R2 ;  /* 0x0000000405028825 */ /* 0x002fca00078e0002 */
[----:B0-----:R-:W2:Y:S01]  /*00b0*/  @!P0 LDG.E R0, desc[UR4][R2.64] ;  /* 0x0000000402008981 */ /* 0x001ea2000c1e1900 */
[----:B------:R-:W-:-:S03]  /*00c0*/  ISETP.GT.U32.AND P1, PT, R11, 0x1f, PT ;  /* 0x0000001f0b00780c */ /* 0x000fc60003f24070 */
[----:B--2---:R-:W0:Y:S02]  /*00d0*/  SHFL.DOWN PT, R5, R0, 0x10, 0x1f ;  /* 0x0a001f0000057f89 */ /* 0x004e2400000e0000 */
[----:B0-----:R-:W-:-:S05]  /*00e0*/  FADD R5, R5, R0 ;  /* 0x0000000005057221 */ /* 0x001fca0000000000 */
[----:B------:R-:W0:Y:S02]  /*00f0*/  SHFL.DOWN PT, R4, R5, 0x8, 0x1f ;  /* 0x09001f0005047f89 */ /* 0x000e2400000e0000 */
[----:B0-----:R-:W-:Y:S01]  /*0100*/  FADD R6, R5, R4 ;  /* 0x0000000405067221 */ /* 0x001fe20000000000 */
[----:B------:R-:W-:-:S04]  /*0110*/  LOP3.LUT P0, R4, R11, 0x1f, RZ, 0xc0, !PT ;  /* 0x0000001f0b047812 */ /* 0x000fc8000780c0ff */
[----:B------:R-:W0:Y:S09]  /*0120*/  SHFL.DOWN PT, R7, R6, 0x4, 0x1f ;  /* 0x08801f0006077f89 */ /* 0x000e3200000e0000 */
[----:B------:R-:W1:Y:S01]  /*0130*/  @!P0 S2R R9, SR_CgaCtaId ;  /* 0x0000000000098919 */ /* 0x000e620000008800 */
[----:B------:R-:W-:Y:S01]  /*0140*/  @!P0 MOV R0, 0x400 ;  /* 0x0000040000008802 */ /* 0x000fe20000000f00 */
[----:B0-----:R-:W-:-:S05]  /*0150*/  FADD R7, R6, R7 ;  /* 0x0000000706077221 */ /* 0x001fca0000000000 */
[----:B------:R-:W0:Y:S01]  /*0160*/  SHFL.DOWN PT, R8, R7, 0x2, 0x1f ;  /* 0x08401f0007087f89 */ /* 0x000e2200000e0000 */
[----:B-1----:R-:W-:-:S04]  /*0170*/  @!P0 LEA R0, R9, R0, 0x18 ;  /* 0x0000000009008211 */ /* 0x002fc800078ec0ff */
[----:B------:R-:W-:Y:S01]  /*0180*/  @!P0 LEA.HI R0, R11, R0, RZ, 0x1d ;  /* 0x000000000b008211 */ /* 0x000fe200078fe8ff */
[----:B0-----:R-:W-:-:S05]  /*0190*/  FADD R8, R7, R8 ;  /* 0x0000000807087221 */ /* 0x001fca0000000000 */
[----:B------:R-:W0:Y:S02]  /*01a0*/  SHFL.DOWN PT, R3, R8, 0x1, 0x1f ;  /* 0x08201f0008037f89 */ /* 0x000e2400000e0000 */
[----:B0-----:R-:W-:-:S05]  /*01b0*/  FADD R3, R8, R3 ;  /* 0x0000000308037221 */ /* 0x001fca0000000000 */
[----:B------:R0:W-:Y:S01]  /*01c0*/  @!P0 STS [R0], R3 ;  /* 0x0000000300008388 */ /* 0x0001e20000000800 */
[----:B------:R-:W-:Y:S06]  /*01d0*/  BAR.SYNC.DEFER_BLOCKING 0x0 ;  /* 0x0000000000007b1d */ /* 0x000fec0000010000 */
[----:B------:R-:W-:Y:S05]  /*01e0*/  @P1 EXIT ;  /* 0x000000000000194d */ /* 0x000fea0003800000 */
[----:B0-----:R-:W-:-:S04]  /*01f0*/  SHF.R.U32.HI R0, RZ, 0x5, R10 ;  /* 0x00000005ff007819 */ /* 0x001fc8000001160a */
[----:B------:R-:W-:-:S13]  /*0200*/  ISETP.GE.U32.AND P0, PT, R11, R0, PT ;  /* 0x000000000b00720c */ /* 0x000fda0003f06070 */
[----:B------:R-:W0:Y:S01]  /*0210*/  @!P0 S2R R3, SR_CgaCtaId ;  /* 0x0000000000038919 */ /* 0x000e220000008800 */
[----:B------:R-:W-:-:S04]  /*0220*/  @!P0 MOV R0, 0x400 ;  /* 0x0000040000008802 */ /* 0x000fc80000000f00 */
[----:B0-----:R-:W-:Y:S02]  /*0230*/  @!P0 LEA R3, R3, R0, 0x18 ;  /* 0x0000000003038211 */ /* 0x001fe400078ec0ff */
[----:B------:R-:W-:Y:S02]  /*0240*/  MOV R0, RZ ;  /* 0x000000ff00007202 */ /* 0x000fe40000000f00 */
[----:B------:R-:W-:-:S05]  /*0250*/  @!P0 LEA R2, R4, R3, 0x2 ;  /* 0x0000000304028211 */ /* 0x000fca00078e10ff */
[----:B------:R0:W1:Y:S01]  /*0260*/  @!P0 LDS R0, [R2] ;  /* 0x0000000002008984 */ /* 0x0000620000000800 */
[----:B------:R-:W-:-:S13]  /*0270*/  ISETP.NE.AND P0, PT, R4, RZ, PT ;  /* 0x000000ff0400720c */ /* 0x000fda0003f05270 */
[----:B0-----:R-:W-:Y:S05]  /*0280*/  @P0 EXIT ;  /* 0x000000000000094d */ /* 0x001fea0003800000 */
[----:B-1----:R-:W0:Y:S02]  /*0290*/  SHFL.DOWN PT, R3, R0, 0x10, 0x1f ;  /* 0x0a001f0000037f89 */ /* 0x002e2400000e0000 */
[----:B0-----:R-:W-:-:S05]  /*02a0*/  FADD R4, R3, R0 ;  /* 0x0000000003047221 */ /* 0x001fca0000000000 */
[----:B------:R-:W0:Y:S02]  /*02b0*/  SHFL.DOWN PT, R3, R4, 0x8, 0x1f ;  /* 0x09001f0004037f89 */ /* 0x000e2400000e0000 */
[----:B0-----:R-:W-:-:S05]  /*02c0*/  FADD R5, R4, R3 ;  /* 0x0000000304057221 */ /* 0x001fca0000000000 */
[----:B------:R-:W0:Y:S02]  /*02d0*/  SHFL.DOWN PT, R2, R5, 0x4, 0x1f ;  /* 0x08801f0005027f89 */ /* 0x000e2400000e0000 */
[----:B0-----:R-:W-:-:S05]  /*02e0*/  FADD R6, R5, R2 ;  /* 0x0000000205067221 */ /* 0x001fca0000000000 */
[----:B------:R-:W0:Y:S02]  /*02f0*/  SHFL.DOWN PT, R3, R6, 0x2, 0x1f ;  /* 0x08401f0006037f89 */ /* 0x000e2400000e0000 */
[----:B0-----:R-:W-:Y:S02]  /*0300*/  FADD R7, R6, R3 ;  /* 0x0000000306077221 */ /* 0x001fe40000000000 */
[----:B------:R-:W0:Y:S03]  /*0310*/  LDC.64 R2, c[0x0][0x388] ;  /* 0x0000e200ff027b82 */ /* 0x000e260000000a00 */
[----:B------:R-:W1:Y:S02]  /*0320*/  SHFL.DOWN PT, R8, R7, 0x1, 0x1f ;  /* 0x08201f0007087f89 */ /* 0x000e6400000e0000 */
[----:B-1----:R-:W-:-:S05]  /*0330*/  FADD R9, R7, R8 ;  /* 0x0000000807097221 */ /* 0x002fca0000000000 */
[----:B0-----:R-:W-:Y:S01]  /*0340*/  REDG.E.ADD.F32.FTZ.RN.STRONG.GPU desc[UR4][R2.64], R9 ;  /* 0x00000009020079a6 */ /* 0x001fe2000c12f304 */
[----:B------:R-:W-:Y:S05]  /*0350*/  EXIT ;  /* 0x000000000000794d */ /* 0x000fea0003800000 */
.L_x_4:
        /* <DEDUP_REMOVED lines=10> */
.L_x_13:


//--------------------- .text._Z21sharedMemoryReductionPfS_i --------------------------
	.section	.text._Z21sharedMemoryReductionPfS_i,"ax",@progbits
	.align	128
        .global         _Z21sharedMemoryReductionPfS_i
        .type           _Z21sharedMemoryReductionPfS_i,@function
        .size           _Z21sharedMemoryReductionPfS_i,(.L_x_14 - _Z21sharedMemoryReductionPfS_i)
        .other          _Z21sharedMemoryReductionPfS_i,@"STO_CUDA_ENTRY STV_DEFAULT"
_Z21sharedMemoryReductionPfS_i:
.text._Z21sharedMemoryReductionPfS_i:
[----:B------:R-:W-:Y:S01]  /*0000*/  LDC R1, c[0x0][0x37c] ;  /* 0x0000df00ff017b82 */ /* 0x000fe20000000800 */
[----:B------:R-:W0:Y:S01]  /*0010*/  S2R R11, SR_CTAID.X ;  /* 0x00000000000b7919 */ /* 0x000e220000002500 */
[----:B------:R-:W1:Y:S01]  /*0020*/  LDCU UR4, c[0x0][0x360] ;  /* 0x00006c00ff0477ac */ /* 0x000e620008000800 */
[----:B------:R-:W2:Y:S01]  /*0030*/  S2R R9, SR_TID.X ;  /* 0x0000000000097919 */ /* 0x000ea20000002100 */
[----:B------:R-:W3:Y:S01]  /*0040*/  LDCU UR5, c[0x0][0x390] ;  /* 0x00007200ff0577ac */ /* 0x000ee20008000800 */
[----:B------:R-:W4:Y:S01]  /*0050*/  LDCU.64 UR6, c[0x0][0x358] ;  /* 0x00006b00ff0677ac */ /* 0x000f220008000a00 */
[----:B-1----:R-:W-:Y:S02]  /*0060*/  IMAD.U32 R6, RZ, RZ, UR4 ;  /* 0x00000004ff067e24 */ /* 0x002fe4000f8e00ff */
[----:B0-----:R-:W-:-:S04]  /*0070*/  IMAD R0, R11, UR4, RZ ;  /* 0x000000040b007c24 */ /* 0x001fc8000f8e02ff */
[----:B--2---:R-:W-:-:S05]  /*0080*/  IMAD R7, R0, 0x2, R9 ;  /* 0x0000000200077824 */ /* 0x004fca00078e0209 */
[C---:B---3--:R-:W-:Y:S02]  /*0090*/  ISETP.GE.U32.AND P1, PT, R7.reuse, UR5, PT ;  /* 0x0000000507007c0c */ /* 0x048fe4000bf26070 */
[----:B------:R-:W-:-:S04]  /*00a0*/  IADD3 R13, PT, PT, R7, R6, RZ ;  /* 0x00000006070d7210 */ /* 0x000fc80007ffe0ff */
[----:B------:R-:W-:-:S07]  /*00b0*/  ISETP.GE.U32.AND P0, PT, R13, UR5, PT ;  /* 0x000000050d007c0c */ /* 0x000fce000bf06070 */
[----:B------:R-:W0:Y:S08]  /*00c0*/  @!P1 LDC.64 R2, c[0x0][0x380] ;  /* 0x0000e000ff029b82 */ /* 0x000e300000000a00 */
[----:B------:R-:W1:Y:S01]  /*00d0*/  @!P0 LDC.64 R4, c[0x0][0x380] ;  /* 0x0000e000ff048b82 */ /* 0x000e620000000a00 */
[----:B0-----:R-:W-:-:S06]  /*00e0*/  @!P1 IMAD.WIDE.U32 R2, R7, 0x4, R2 ;  /* 0x0000000407029825 */ /* 0x001fcc00078e0002 */
[----:B----4-:R-:W2:Y:S01]  /*00f0*/  @!P1 LDG.E R2, desc[UR6][R2.64] ;  /* 0x0000000602029981 */ /* 0x010ea2000c1e1900 */
[----:B-1----:R-:W-:-:S06]  /*0100*/  @!P0 IMAD.WIDE.U32 R4, R13, 0x4, R4 ;  /* 0x000000040d048825 */ /* 0x002fcc00078e0004 */
[----:B------:R-:W3:Y:S01]  /*0110*/  @!P0 LDG.E R4, desc[UR6][R4.64] ;  /* 0x0000000604048981 */ /* 0x000ee2000c1e1900 */
[----:B------:R-:W0:Y:S01]  /*0120*/  S2UR UR5, SR_CgaCtaId ;  /* 0x00000000000579c3 */ /* 0x000e220000008800 */
[----:B------:R-:W-:Y:S02]  /*0130*/  HFMA2 R7, -RZ, RZ, 0, 0 ;  /* 0x00000000ff077431 */ /* 0x000fe400000001ff */
[----:B------:R-:W-:Y:S01]  /*0140*/  IMAD.MOV.U32 R13, RZ, RZ, RZ ;  /* 0x000000ffff0d7224 */ /* 0x000fe200078e00ff */
[----:B------:R-:W-:Y:S01]  /*0150*/  UMOV UR4, 0x400 ;  /* 0x0000040000047882 */ /* 0x000fe20000000000 */
[----:B------:R-:W-:Y:S01]  /*0160*/  ISETP.GE.U32.AND P2, PT, R6, 0x2, PT ;  /* 0x000000020600780c */ /* 0x000fe20003f46070 */
[----:B0-----:R-:W-:-:S06]  /*0170*/  ULEA UR4, UR5, UR4, 0x18 ;  /* 0x0000000405047291 */ /* 0x001fcc000f8ec0ff */
[----:B------:R-:W-:Y:S01]  /*0180*/  LEA R0, R9, UR4, 0x2 ;  /* 0x0000000409007c11 */ /* 0x000fe2000f8e10ff */
[----:B--2---:R-:W-:-:S04]  /*0190*/  @!P1 FADD R13, RZ, R2 ;  /* 0x00000002ff0d9221 */ /* 0x004fc80000000000 */
[----:B------:R-:W-:Y:S01]  /*01a0*/  @!P1 IMAD.MOV.U32 R7, RZ, RZ, R13 ;  /* 0x000000ffff079224 */ /* 0x000fe200078e000d */
[----:B------:R0:W-:Y:S01]  /*01b0*/  STS [R0], R13 ;  /* 0x0000000d00007388 */ /* 0x0001e20000000800 */
[----:B------:R-:W-:Y:S02]  /*01c0*/  ISETP.NE.AND P1, PT, R9, RZ, PT ;  /* 0x000000ff0900720c */ /* 0x000fe40003f25270 */
[----:B---3--:R-:W-:-:S05]  /*01d0*/  @!P0 FADD R7, R4, R7 ;  /* 0x0000000704078221 */ /* 0x008fca0000000000 */
[----:B------:R0:W-:Y:S01]  /*01e0*/  @!P0 STS [R0], R7 ;  /* 0x0000000700008388 */ /* 0x0001e20000000800 */
[----:B------:R-:W-:Y:S06]  /*01f0*/  BAR.SYNC.DEFER_BLOCKING 0x0 ;  /* 0x0000000000007b1d */ /* 0x000fec0000010000 */
[----:B------:R-:W-:Y:S05]  /*0200*/  @!P2 BRA `(.L_x_5) ;  /* 0x00000000002ca947 */ /* 0x000fea0003800000 */
.L_x_6:
[----:B------:R-:W-:-:S04]  /*0210*/  SHF.R.U32.HI R4, RZ, 0x1, R6 ;  /* 0x00000001ff047819 */ /* 0x000fc80000011606 */
[----:B------:R-:W-:-:S13]  /*0220*/  ISETP.GE.U32.AND P0, PT, R9, R4, PT ;  /* 0x000000040900720c */ /* 0x000fda0003f06070 */
[----:B------:R-:W-:Y:S01]  /*0230*/  @!P0 LEA R2, R4, R0, 0x2 ;  /* 0x0000000004028211 */ /* 0x000fe200078e10ff */
[----:B------:R-:W-:Y:S05]  /*0240*/  @!P0 LDS R3, [R0] ;  /* 0x0000000000038984 */ /* 0x000fea0000000800 */
[----:B------:R-:W1:Y:S02]  /*0250*/  @!P0 LDS R2, [R2] ;  /* 0x0000000002028984 */ /* 0x000e640000000800 */
[----:B-1----:R-:W-:-:S05]  /*0260*/  @!P0 FADD R3, R2, R3 ;  /* 0x0000000302038221 */ /* 0x002fca0000000000 */
[----:B------:R1:W-:Y:S01]  /*0270*/  @!P0 STS [R0], R3 ;  /* 0x0000000300008388 */ /* 0x0003e20000000800 */
[----:B------:R-:W-:Y:S01]  /*0280*/  BAR.SYNC.DEFER_BLOCKING 0x0 ;  /* 0x0000000000007b1d */ /* 0x000fe20000010000 */
[----:B------:R-:W-:Y:S02]  /*0290*/  ISETP.GT.U32.AND P0, PT, R6, 0x3, PT ;  /* 0x000000030600780c */ /* 0x000fe40003f04070 */
[----:B------:R-:W-:-:S11]  /*02a0*/  MOV R6, R4 ;  /* 0x0000000400067202 */ /* 0x000fd60000000f00 */
[----:B-1----:R-:W-:Y:S05]  /*02b0*/  @P0 BRA `(.L_x_6) ;  /* 0xfffffffc00d40947 */ /* 0x002fea000383ffff */
.L_x_5:
[----:B------:R-:W-:Y:S05]  /*02c0*/  @P1 EXIT ;  /* 0x000000000000194d */ /* 0x000fea0003800000 */
[----:B------:R-:W1:Y:S01]  /*02d0*/  S2UR UR5, SR_CgaCtaId ;  /* 0x00000000000579c3 */ /* 0x000e620000008800 */
[----:B------:R-:W-:-:S07]  /*02e0*/  UMOV UR4, 0x400 ;  /* 0x0000040000047882 */ /* 0x000fce0000000000 */
[----:B------:R-:W2:Y:S01]  /*02f0*/  LDC.64 R2, c[0x0][0x388] ;  /* 0x0000e200ff027b82 */ /* 0x000ea20000000a00 */
[----:B-1----:R-:W-:Y:S01]  /*0300*/  ULEA UR4, UR5, UR4, 0x18 ;  /* 0x0000000405047291 */ /* 0x002fe2000f8ec0ff */
[----:B--2---:R-:W-:-:S08]  /*0310*/  IMAD.WIDE.U32 R2, R11, 0x4, R2 ;  /* 0x000000040b027825 */ /* 0x004fd000078e0002 */
[----:B------:R-:W1:Y:S04]  /*0320*/  LDS R5, [UR4] ;  /* 0x00000004ff057984 */ /* 0x000e680008000800 */
[----:B-1----:R-:W-:Y:S01]  /*0330*/  STG.E desc[UR6][R2.64], R5 ;  /* 0x0000000502007986 */ /* 0x002fe2000c101906 */
[----:B------:R-:W-:Y:S05]  /*0340*/  EXIT ;  /* 0x000000000000794d */ /* 0x000fea0003800000 */
.L_x_7:
        /* <DEDUP_REMOVED lines=11> */
.L_x_14:


//--------------------- .text._Z21globalMemoryReductionPfS_i --------------------------
	.section	.text._Z21globalMemoryReductionPfS_i,"ax",@progbits
	.align	128
        .global         _Z21globalMemoryReductionPfS_i
        .type           _Z21globalMemoryReductionPfS_i,@function
        .size           _Z21globalMemoryReductionPfS_i,(.L_x_15 - _Z21globalMemoryReductionPfS_i)
        .other          _Z21globalMemoryReductionPfS_i,@"STO_CUDA_ENTRY STV_DEFAULT"
_Z21globalMemoryReductionPfS_i:
.text._Z21globalMemoryReductionPfS_i:
[----:B------:R-:W-:Y:S01]  /*0000*/  LDC R1, c[0x0][0x37c] ;  /* 0x0000df00ff017b82 */ /* 0x000fe20000000800 */
[----:B------:R-:W0:Y:S01]  /*0010*/  S2R R4, SR_TID.X ;  /* 0x0000000000047919 */ /* 0x000e220000002100 */
[----:B------:R-:W0:Y:S01]  /*0020*/  LDCU UR7, c[0x0][0x360] ;  /* 0x00006c00ff0777ac */ /* 0x000e220008000800 */
[----:B------:R-:W-:Y:S01]  /*0030*/  IMAD.MOV.U32 R0, RZ, RZ, RZ ;  /* 0x000000ffff007224 */ /* 0x000fe200078e00ff */
[----:B------:R-:W0:Y:S01]  /*0040*/  S2R R7, SR_CTAID.X ;  /* 0x0000000000077919 */ /* 0x000e220000002500 */
[----:B------:R-:W1:Y:S01]  /*0050*/  LDCU UR4, c[0x0][0x390] ;  /* 0x00007200ff0477ac */ /* 0x000e620008000800 */
[----:B------:R-:W2:Y:S01]  /*0060*/  LDCU.64 UR8, c[0x0][0x358] ;  /* 0x00006b00ff0877ac */ /* 0x000ea20008000a00 */
[----:B0-----:R-:W-:-:S05]  /*0070*/  IMAD R5, R7, UR7, R4 ;  /* 0x0000000707057c24 */ /* 0x001fca000f8e0204 */
[----:B-1----:R-:W-:-:S13]  /*0080*/  ISETP.GE.U32.AND P0, PT, R5, UR4, PT ;  /* 0x0000000405007c0c */ /* 0x002fda000bf06070 */
[----:B------:R-:W0:Y:S02]  /*0090*/  @!P0 LDC.64 R2, c[0x0][0x380] ;  /* 0x0000e000ff028b82 */ /* 0x000e240000000a00 */
[----:B0-----:R-:W-:-:S05]  /*00a0*/  @!P0 IMAD.WIDE.U32 R2, R5, 0x4, R2 ;  /* 0x0000000405028825 */ /* 0x001fca00078e0002 */
[----:B--2---:R-:W2:Y:S01]  /*00b0*/  @!P0 LDG.E R0, desc[UR8][R2.64] ;  /* 0x0000000802008981 */ /* 0x004ea2000c1e1900 */
[----:B------:R-:W0:Y:S01]  /*00c0*/  S2UR UR5, SR_CgaCtaId ;  /* 0x00000000000579c3 */ /* 0x000e220000008800 */
[----:B------:R-:W-:Y:S01]  /*00d0*/  UMOV UR4, 0x400 ;  /* 0x0000040000047882 */ /* 0x000fe20000000000 */
[----:B------:R-:W-:Y:S01]  /*00e0*/  UISETP.GE.U32.AND UP0, UPT, UR7, 0x2, UPT ;  /* 0x000000020700788c */ /* 0x000fe2000bf06070 */
[----:B------:R-:W-:Y:S01]  /*00f0*/  ISETP.NE.AND P1, PT, R4, RZ, PT ;  /* 0x000000ff0400720c */ /* 0x000fe20003f25270 */
[----:B0-----:R-:W-:-:S06]  /*0100*/  ULEA UR4, UR5, UR4, 0x18 ;  /* 0x0000000405047291 */ /* 0x001fcc000f8ec0ff */
[----:B------:R-:W-:-:S05]  /*0110*/  LEA R5, R4, UR4, 0x2 ;  /* 0x0000000404057c11 */ /* 0x000fca000f8e10ff */
[----:B--2---:R0:W-:Y:S01]  /*0120*/  STS [R5], R0 ;  /* 0x0000000005007388 */ /* 0x0041e20000000800 */
[----:B------:R-:W-:Y:S06]  /*0130*/  BAR.SYNC.DEFER_BLOCKING 0x0 ;  /* 0x0000000000007b1d */ /* 0x000fec0000010000 */
[----:B------:R-:W-:Y:S05]  /*0140*/  BRA.U !UP0, `(.L_x_8) ;  /* 0x00000001083c7547 */ /* 0x000fea000b800000 */
[----:B------:R-:W-:-:S05]  /*0150*/  UMOV UR5, 0x1 ;  /* 0x0000000100057882 */ /* 0x000fca0000000000 */
.L_x_9:
[----:B------:R-:W-:-:S04]  /*0160*/  USHF.L.U32 UR6, UR5, 0x1, URZ ;  /* 0x0000000105067899 */ /* 0x000fc800080006ff */
[----:B------:R-:W-:Y:S02]  /*0170*/  UISETP.GE.U32.AND UP0, UPT, UR6, UR7, UPT ;  /* 0x000000070600728c */ /* 0x000fe4000bf06070 */
[----:B-1----:R-:W-:-:S05]  /*0180*/  IMAD R2, R4, UR6, RZ ;  /* 0x0000000604027c24 */ /* 0x002fca000f8e02ff */
[----:B------:R-:W-:-:S13]  /*0190*/  ISETP.GE.U32.AND P0, PT, R2, UR7, PT ;  /* 0x0000000702007c0c */ /* 0x000fda000bf06070 */
[C---:B0-----:R-:W-:Y:S01]  /*01a0*/  @!P0 IADD3 R0, PT, PT, R2.reuse, UR5, RZ ;  /* 0x0000000502008c10 */ /* 0x041fe2000fffe0ff */
[----:B------:R-:W-:Y:S01]  /*01b0*/  UMOV UR5, UR6 ;  /* 0x0000000600057c82 */ /* 0x000fe20008000000 */
[----:B------:R-:W-:Y:S02]  /*01c0*/  @!P0 LEA R2, R2, UR4, 0x2 ;  /* 0x0000000402028c11 */ /* 0x000fe4000f8e10ff */
[----:B------:R-:W-:-:S03]  /*01d0*/  @!P0 LEA R0, R0, UR4, 0x2 ;  /* 0x0000000400008c11 */ /* 0x000fc6000f8e10ff */
[----:B------:R-:W-:Y:S04]  /*01e0*/  @!P0 LDS R3, [R2] ;  /* 0x0000000002038984 */ /* 0x000fe80000000800 */
[----:B------:R-:W0:Y:S02]  /*01f0*/  @!P0 LDS R0, [R0] ;  /* 0x0000000000008984 */ /* 0x000e240000000800 */
[----:B0-----:R-:W-:-:S05]  /*0200*/  @!P0 FADD R3, R0, R3 ;  /* 0x0000000300038221 */ /* 0x001fca0000000000 */
[----:B------:R1:W-:Y:S01]  /*0210*/  @!P0 STS [R2], R3 ;  /* 0x0000000302008388 */ /* 0x0003e20000000800 */
[----:B------:R-:W-:Y:S06]  /*0220*/  BAR.SYNC.DEFER_BLOCKING 0x0 ;  /* 0x0000000000007b1d */ /* 0x000fec0000010000 */
[----:B------:R-:W-:Y:S05]  /*0230*/  BRA.U !UP0, `(.L_x_9) ;  /* 0xfffffffd08c87547 */ /* 0x000fea000b83ffff */
.L_x_8:
[----:B------:R-:W-:Y:S05]  /*0240*/  @P1 EXIT ;  /* 0x000000000000194d */ /* 0x000fea0003800000 */
[----:B------:R-:W2:Y:S01]  /*0250*/  S2UR UR5, SR_CgaCtaId ;  /* 0x00000000000579c3 */ /* 0x000ea20000008800 */
[----:B------:R-:W-:-:S07]  /*0260*/  UMOV UR4, 0x400 ;  /* 0x0000040000047882 */ /* 0x000fce0000000000 */
[----:B-1----:R-:W1:Y:S01]  /*0270*/  LDC.64 R2, c[0x0][0x388] ;  /* 0x0000e200ff027b82 */ /* 0x002e620000000a00 */
[----:B--2---:R-:W-:Y:S01]  /*0280*/  ULEA UR4, UR5, UR4, 0x18 ;  /* 0x0000000405047291 */ /* 0x004fe2000f8ec0ff */
[----:B-1----:R-:W-:-:S08]  /*0290*/  IMAD.WIDE.U32 R2, R7, 0x4, R2 ;  /* 0x0000000407027825 */ /* 0x002fd000078e0002 */
[----:B0-----:R-:W0:Y:S04]  /*02a0*/  LDS R5, [UR4] ;  /* 0x00000004ff057984 */ /* 0x001e280008000800 */
[----:B0-----:R-:W-:Y:S01]  /*02b0*/  STG.E desc[UR8][R2.64], R5 ;  /* 0x0000000502007986 */ /* 0x001fe2000c101908 */
[----:B------:R-:W-:Y:S05]  /*02c0*/  EXIT ;  /* 0x000000000000794d */ /* 0x000fea0003800000 */
.L_x_10:
        /* <DEDUP_REMOVED lines=11> */
.L_x_15:


//--------------------- .nv.shared._Z14finalReductionPfS_i --------------------------
	.section	.nv.shared._Z14finalReductionPfS_i,"aw",@nobits
	.sectionflags	@""
	.align	16
	.zero		1024


//--------------------- .nv.shared.reserved.0     --------------------------
	.section	.nv.shared.reserved.0,"aw",@nobits
	.weak		__nv_reservedSMEM_offset_0_alias
	.size		__nv_reservedSMEM_offset_0_alias, 0, 64
	.other		__nv_reservedSMEM_offset_0_alias,@"STO_CUDA_RESERVED_SHARED STV_DEFAULT"
__nv_reservedSMEM_offset_0_alias:
	.zero		0
	.zero		64


//--------------------- .nv.shared._Z15atomicReductionPfS_i --------------------------
	.section	.nv.shared._Z15atomicReductionPfS_i,"aw",@nobits
	.sectionflags	@""
	.align	16
	.zero		1024


//--------------------- .nv.shared._Z18warpLevelReductionPfS_i --------------------------
	.section	.nv.shared._Z18warpLevelReductionPfS_i,"aw",@nobits
	.sectionflags	@""
	.align	16
	.zero		1024


//--------------------- .nv.shared._Z21sharedMemoryReductionPfS_i --------------------------
	.section	.nv.shared._Z21sharedMemoryReductionPfS_i,"aw",@nobits
	.sectionflags	@""
	.align	16
	.zero		1024


//--------------------- .nv.shared._Z21globalMemoryReductionPfS_i --------------------------
	.section	.nv.shared._Z21globalMemoryReductionPfS_i,"aw",@nobits
	.sectionflags	@""
	.align	16
	.zero		1024


//--------------------- .nv.constant0._Z14finalReductionPfS_i --------------------------
	.section	.nv.constant0._Z14finalReductionPfS_i,"a",@progbits
	.sectionflags	@""
	.align	4
.nv.constant0._Z14finalReductionPfS_i:
	.zero		916


//--------------------- .nv.constant0._Z15atomicReductionPfS_i --------------------------
	.section	.nv.constant0._Z15atomicReductionPfS_i,"a",@progbits
	.sectionflags	@""
	.align	4
.nv.constant0._Z15atomicReductionPfS_i:
	.zero		916


//--------------------- .nv.constant0._Z18warpLevelReductionPfS_i --------------------------
	.section	.nv.constant0._Z18warpLevelReductionPfS_i,"a",@progbits
	.sectionflags	@""
	.align	4
.nv.constant0._Z18warpLevelReductionPfS_i:
	.zero		916


//--------------------- .nv.constant0._Z21sharedMemoryReductionPfS_i --------------------------
	.section	.nv.constant0._Z21sharedMemoryReductionPfS_i,"a",@progbits
	.sectionflags	@""
	.align	4
.nv.constant0._Z21sharedMemoryReductionPfS_i:
	.zero		916


//--------------------- .nv.constant0._Z21globalMemoryReductionPfS_i --------------------------
	.section	.nv.constant0._Z21globalMemoryReductionPfS_i,"a",@progbits
	.sectionflags	@""
	.align	4
.nv.constant0._Z21globalMemoryReductionPfS_i:
	.zero		916


//--------------------- SYMBOLS --------------------------

	.type		.nv.reservedSmem.offset0,@object
	.size		.nv.reservedSmem.offset0,0x4
	.type		.nv.reservedSmem.cap,@object
	.size		.nv.reservedSmem.cap,0x4
